	.headerflags	@"EF_CUDA_TEXMODE_UNIFIED EF_CUDA_64BIT_ADDRESS EF_CUDA_ACCELERATORS EF_CUDA_SM90 EF_CUDA_VIRTUAL_SM(EF_CUDA_SM90)"
	.elftype	@"ET_EXEC"


//--------------------- .nv.info                  --------------------------
	.section	.nv.info,"",@"SHT_CUDA_INFO"
	.align	4


	//----- nvinfo : EIATTR_REGCOUNT
	.align		4
        /*0000*/ 	.byte	0x04, 0x2f
        /*0002*/ 	.short	(.L_1 - .L_0)
	.align		4
.L_0:
        /*0004*/ 	.word	index@(triton_poi_fused_add_8)
        /*0008*/ 	.word	0x0000000c


	//----- nvinfo : EIATTR_MIN_STACK_SIZE
	.align		4
.L_1:
        /*000c*/ 	.byte	0x04, 0x12
        /*000e*/ 	.short	(.L_3 - .L_2)
	.align		4
.L_2:
        /*0010*/ 	.word	index@(triton_poi_fused_add_8)
        /*0014*/ 	.word	0x00000000


	//----- nvinfo : EIATTR_FRAME_SIZE
	.align		4
.L_3:
        /*0018*/ 	.byte	0x04, 0x11
        /*001a*/ 	.short	(.L_5 - .L_4)
	.align		4
.L_4:
        /*001c*/ 	.word	index@(triton_poi_fused_add_8)
        /*0020*/ 	.word	0x00000000


	//----- nvinfo : EIATTR_MIN_STACK_SIZE
	.align		4
.L_5:
        /*0024*/ 	.byte	0x04, 0x12
        /*0026*/ 	.short	(.L_7 - .L_6)
	.align		4
.L_6:
        /*0028*/ 	.word	index@(triton_poi_fused_add_8)
        /*002c*/ 	.word	0x00000000
.L_7:


//--------------------- .nv.info.triton_poi_fused_add_8 --------------------------
	.section	.nv.info.triton_poi_fused_add_8,"",@"SHT_CUDA_INFO"
	.sectionflags	@""
	.align	4


	//----- nvinfo : EIATTR_CUDA_API_VERSION
	.align		4
        /*0000*/ 	.byte	0x04, 0x37
        /*0002*/ 	.short	(.L_9 - .L_8)
.L_8:
        /*0004*/ 	.word	0x0000007c


	//----- nvinfo : EIATTR_KPARAM_INFO
	.align		4
.L_9:
        /*0008*/ 	.byte	0x04, 0x17
        /*000a*/ 	.short	(.L_11 - .L_10)
.L_10:
        /*000c*/ 	.word	0x00000000
        /*0010*/ 	.short	0x0002
        /*0012*/ 	.short	0x0010
        /*0014*/ 	.byte	0x00, 0xf0, 0x11, 0x00


	//----- nvinfo : EIATTR_KPARAM_INFO
	.align		4
.L_11:
        /*0018*/ 	.byte	0x04, 0x17
        /*001a*/ 	.short	(.L_13 - .L_12)
.L_12:
        /*001c*/ 	.word	0x00000000
        /*0020*/ 	.short	0x0001
        /*0022*/ 	.short	0x0008
        /*0024*/ 	.byte	0x00, 0xf4, 0x21, 0x00


	//----- nvinfo : EIATTR_KPARAM_INFO
	.align		4
.L_13:
        /*0028*/ 	.byte	0x04, 0x17
        /*002a*/ 	.short	(.L_15 - .L_14)
.L_14:
        /*002c*/ 	.word	0x00000000
        /*0030*/ 	.short	0x0000
        /*0032*/ 	.short	0x0000
        /*0034*/ 	.byte	0x00, 0xf4, 0x21, 0x00


	//----- nvinfo : EIATTR_SPARSE_MMA_MASK
	.align		4
.L_15:
        /*0038*/ 	.byte	0x03, 0x50
        /*003a*/ 	.short	0x0000


	//----- nvinfo : EIATTR_MAXREG_COUNT
	.align		4
        /*003c*/ 	.byte	0x03, 0x1b
        /*003e*/ 	.short	0x00ff


	//----- nvinfo : EIATTR_EXIT_INSTR_OFFSETS
	.align		4
        /*0040*/ 	.byte	0x04, 0x1c
        /*0042*/ 	.short	(.L_17 - .L_16)


	//   ....[0]....
.L_16:
        /*0044*/ 	.word	0x00000170


	//   ....[1]....
        /*0048*/ 	.word	0x00000190


	//----- nvinfo : EIATTR_REQNTID
	.align		4
.L_17:
        /*004c*/ 	.byte	0x04, 0x10
        /*004e*/ 	.short	(.L_19 - .L_18)
.L_18:
        /*0050*/ 	.word	0x00000020
        /*0054*/ 	.word	0x00000001
        /*0058*/ 	.word	0x00000001


	//----- nvinfo : EIATTR_CBANK_PARAM_SIZE
	.align		4
.L_19:
        /*005c*/ 	.byte	0x03, 0x19
        /*005e*/ 	.short	0x0014


	//----- nvinfo : EIATTR_PARAM_CBANK
	.align		4
        /*0060*/ 	.byte	0x04, 0x0a
        /*0062*/ 	.short	(.L_21 - .L_20)
	.align		4
.L_20:
        /*0064*/ 	.word	index@(.nv.constant0.triton_poi_fused_add_8)
        /*0068*/ 	.short	0x0210
        /*006a*/ 	.short	0x0014


	//----- nvinfo : EIATTR_SW_WAR
	.align		4
.L_21:
        /*006c*/ 	.byte	0x04, 0x36
        /*006e*/ 	.short	(.L_23 - .L_22)
.L_22:
        /*0070*/ 	.word	0x00000008
.L_23:


//--------------------- .nv.callgraph             --------------------------
	.section	.nv.callgraph,"",@"SHT_CUDA_CALLGRAPH"
	.align	4
	.sectionentsize	8
	.align		4
        /*0000*/ 	.word	0x00000000
	.align		4
        /*0004*/ 	.word	0xffffffff
	.align		4
        /*0008*/ 	.word	0x00000000
	.align		4
        /*000c*/ 	.word	0xfffffffe
	.align		4
        /*0010*/ 	.word	0x00000000
	.align		4
        /*0014*/ 	.word	0xfffffffd
	.align		4
        /*0018*/ 	.word	0x00000000
	.align		4
        /*001c*/ 	.word	0xfffffffc


//--------------------- .text.triton_poi_fused_add_8 --------------------------
	.section	.text.triton_poi_fused_add_8,"ax",@progbits
	.align	128
        .global         triton_poi_fused_add_8
        .type           triton_poi_fused_add_8,@function
        .size           triton_poi_fused_add_8,(.L_x_1 - triton_poi_fused_add_8)
        .other          triton_poi_fused_add_8,@"STO_CUDA_ENTRY STV_DEFAULT"
triton_poi_fused_add_8:
.text.triton_poi_fused_add_8:
[----:B------:R-:W0:Y:S02]  /*0000*/  LDC R1, c[0x0][0x28] ;  /* 0x00000a00ff017b82 */ /* 0x000e240000000800 */
[----:B------:R-:W1:Y:S01]  /*0010*/  S2R R0, SR_TID.X ;  /* 0x0000000000007919 */ /* 0x000e620000002100 */
[----:B------:R-:W2:Y:S01]  /*0020*/  LDC.64 R2, c[0x0][0x210] ;  /* 0x00008400ff027b82 */ /* 0x000ea20000000a00 */
[----:B------:R-:W-:Y:S01]  /*0030*/  ULDC.64 UR4, c[0x0][0x208] ;  /* 0x0000820000047ab9 */ /* 0x000fe20000000a00 */
[----:B------:R-:W3:Y:S06]  /*0040*/  S2R R7, SR_CTAID.X ;  /* 0x0000000000077919 */ /* 0x000eec0000002500 */
[----:B------:R-:W4:Y:S01]  /*0050*/  LDC.64 R4, c[0x0][0x218] ;  /* 0x00008600ff047b82 */ /* 0x000f220000000a00 */
[----:B-1----:R-:W-:Y:S01]  /*0060*/  IMAD.SHL.U32 R0, R0, 0x2, RZ ;  /* 0x0000000200007824 */ /* 0x002fe200078e00ff */
[----:B---3--:R-:W-:-:S04]  /*0070*/  SHF.R.S32.HI R6, RZ, 0x19, R7 ;  /* 0x00000019ff067819 */ /* 0x008fc80000011407 */
[----:B------:R-:W-:-:S05]  /*0080*/  LOP3.LUT R0, R0, 0x3e, RZ, 0xc0, !PT ;  /* 0x0000003e00007812 */ /* 0x000fca00078ec0ff */
[----:B------:R-:W-:Y:S01]  /*0090*/  IMAD R7, R7, 0x40, R0 ;  /* 0x0000004007077824 */ /* 0x000fe200078e0200 */
[----:B------:R-:W-:-:S03]  /*00a0*/  SGXT R0, R6, 0x1 ;  /* 0x000000010600781a */ /* 0x000fc60000000200 */
[C---:B--2---:R-:W-:Y:S01]  /*00b0*/  IMAD.WIDE R2, R7.reuse, 0x4, R2 ;  /* 0x0000000407027825 */ /* 0x044fe200078e0202 */
[----:B------:R-:W-:Y:S02]  /*00c0*/  LEA.HI R0, R0, R7, RZ, 0x2 ;  /* 0x0000000700007211 */ /* 0x000fe400078f10ff */
[----:B------:R-:W-:Y:S02]  /*00d0*/  ISETP.GE.AND P0, PT, R7, 0x40, PT ;  /* 0x000000400700780c */ /* 0x000fe40003f06270 */
[----:B------:R-:W-:-:S05]  /*00e0*/  LOP3.LUT R0, R0, 0xfffffffc, RZ, 0xc0, !PT ;  /* 0xfffffffc00007812 */ /* 0x000fca00078ec0ff */
[----:B------:R-:W-:Y:S01]  /*00f0*/  IMAD.IADD R9, R7, 0x1, -R0 ;  /* 0x0000000107097824 */ /* 0x000fe200078e0a00 */
[----:B------:R-:W-:-:S03]  /*0100*/  CS2R R6, SRZ ;  /* 0x0000000000067805 */ /* 0x000fc6000001ff00 */
[----:B----4-:R-:W-:Y:S01]  /*0110*/  IMAD.WIDE R4, R9, 0x4, R4 ;  /* 0x0000000409047825 */ /* 0x010fe200078e0204 */
[----:B------:R-:W-:Y:S02]  /*0120*/  CS2R R8, SRZ ;  /* 0x0000000000087805 */ /* 0x000fe4000001ff00 */
[----:B------:R-:W2:Y:S04]  /*0130*/  @!P0 LDG.E.64 R6, desc[UR4][R2.64] ;  /* 0x0000000402068981 */ /* 0x000ea8000c1e1b00 */
[----:B------:R-:W2:Y:S02]  /*0140*/  @!P0 LDG.E.EL.64 R8, desc[UR4][R4.64] ;  /* 0x0000000404088981 */ /* 0x000ea4000c2e1b00 */
[----:B--2---:R-:W-:Y:S01]  /*0150*/  FADD R6, R8, R6 ;  /* 0x0000000608067221 */ /* 0x004fe20000000000 */
[----:B------:R-:W-:Y:S01]  /*0160*/  FADD R7, R9, R7 ;  /* 0x0000000709077221 */ /* 0x000fe20000000000 */
[----:B------:R-:W-:Y:S06]  /*0170*/  @P0 EXIT ;  /* 0x000000000000094d */ /* 0x000fec0003800000 */
[----:B------:R-:W-:Y:S01]  /*0180*/  STG.E.64 desc[UR4][R2.64], R6 ;  /* 0x0000000602007986 */ /* 0x000fe2000c101b04 */
[----:B------:R-:W-:Y:S05]  /*0190*/  EXIT ;  /* 0x000000000000794d */ /* 0x000fea0003800000 */
.L_x_0:
[----:B------:R-:W-:-:S00]  /*01a0*/  BRA `(.L_x_0) ;  /* 0xfffffffc00fc7947 */ /* 0x000fc0000383ffff */
[----:B------:R-:W-:-:S00]  /*01b0*/  NOP ;  /* 0x0000000000007918 */ /* 0x000fc00000000000 */
        /* <DEDUP_REMOVED lines=12> */
.L_x_1:


//--------------------- .nv.constant0.triton_poi_fused_add_8 --------------------------
	.section	.nv.constant0.triton_poi_fused_add_8,"a",@progbits
	.sectionflags	@""
	.align	4
.nv.constant0.triton_poi_fused_add_8:
	.zero		548
